//
// Generated by NVIDIA NVVM Compiler
//
// Compiler Build ID: CL-36424714
// Cuda compilation tools, release 13.0, V13.0.88
// Based on NVVM 20.0.0
//

.version 9.0
.target sm_100
.address_size 64

	// .globl	_Z10someKernelPfj

.visible .entry _Z10someKernelPfj(
	.param .u64 .ptr .align 1 _Z10someKernelPfj_param_0,
	.param .u32 _Z10someKernelPfj_param_1
)
{
	.reg .pred 	%p<2>;
	.reg .b32 	%r<7>;
	.reg .b64 	%rd<5>;

	ld.param.u64 	%rd1, [_Z10someKernelPfj_param_0];
	ld.param.u32 	%r2, [_Z10someKernelPfj_param_1];
	mov.u32 	%r3, %ctaid.x;
	mov.u32 	%r4, %ntid.x;
	mov.u32 	%r5, %tid.x;
	mad.lo.s32 	%r1, %r3, %r4, %r5;
	setp.ge.u32 	%p1, %r1, %r2;
	@%p1 bra 	$L__BB0_2;
	cvta.to.global.u64 	%rd2, %rd1;
	mul.wide.s32 	%rd3, %r1, 4;
	add.s64 	%rd4, %rd2, %rd3;
	mov.b32 	%r6, 1065353216;
	st.global.u32 	[%rd4], %r6;
$L__BB0_2:
	ret;

}


// ===== COMPILED SASS (sm_100) =====

	.target	sm_100

	.elftype	@"ET_EXEC"


//--------------------- .note.nv.tkinfo           --------------------------
	.section	.note.nv.tkinfo,"",@"SHT_NOTE"
	.sectionflags	@"SHF_NOTE_NV_TKINFO"
	.tkinfo
        /*0018*/ 	.word	0x00000002
        /*0030*/ 	.string	""
        /*0030*/ 	.string	"ptxas"
        /*0030*/ 	.string	"Cuda compilation tools, release 13.0, V13.0.88"
        /*0030*/ 	.string	"Build cuda_13.0.r13.0/compiler.36424714_0"
        /*0030*/ 	.string	"-arch sm_100 -m 64 "



//--------------------- .note.nv.cuinfo           --------------------------
	.section	.note.nv.cuinfo,"",@"SHT_NOTE"
	.sectionflags	@"SHF_NOTE_NV_CUINFO"
        /*0018*/ 	.short	0x0002
        /*001a*/ 	.short	0x0064
        /*001c*/ 	.short	0x0082
	.zero		2


//--------------------- .nv.info                  --------------------------
	.section	.nv.info,"",@"SHT_CUDA_INFO"
	.align	4


	//----- nvinfo : EIATTR_REGCOUNT
	.align		4
        /*0000*/ 	.byte	0x04, 0x2f
        /*0002*/ 	.short	(.L_1 - .L_0)
	.align		4
.L_0:
        /*0004*/ 	.word	index@(_Z10someKernelPfj)
        /*0008*/ 	.word	0x0000000a


	//----- nvinfo : EIATTR_FRAME_SIZE
	.align		4
.L_1:
        /*000c*/ 	.byte	0x04, 0x11
        /*000e*/ 	.short	(.L_3 - .L_2)
	.align		4
.L_2:
        /*0010*/ 	.word	index@(_Z10someKernelPfj)
        /*0014*/ 	.word	0x00000000


	//----- nvinfo : EIATTR_MIN_STACK_SIZE
	.align		4
.L_3:
        /*0018*/ 	.byte	0x04, 0x12
        /*001a*/ 	.short	(.L_5 - .L_4)
	.align		4
.L_4:
        /*001c*/ 	.word	index@(_Z10someKernelPfj)
        /*0020*/ 	.word	0x00000000
.L_5:


//--------------------- .nv.compat                --------------------------
	.section	.nv.compat,"",@"SHT_CUDA_COMPAT_INFO"
	.align	4
        /*0000*/ 	.byte	0x02, 0x09, 0x00, 0x00, 0x02, 0x02, 0x01, 0x00, 0x02, 0x05, 0x05, 0x00, 0x03, 0x07, 0x01, 0x01
        /*0010*/ 	.byte	0x02, 0x03, 0x00, 0x00, 0x02, 0x06, 0x01, 0x00, 0x04, 0x0b, 0x08, 0x00, 0x09, 0x00, 0x00, 0x00
        /*0020*/ 	.byte	0x00, 0x00, 0x00, 0x00


//--------------------- .nv.info._Z10someKernelPfj --------------------------
	.section	.nv.info._Z10someKernelPfj,"",@"SHT_CUDA_INFO"
	.sectionflags	@""
	.align	4


	//----- nvinfo : EIATTR_CUDA_API_VERSION
	.align		4
        /*0000*/ 	.byte	0x04, 0x37
        /*0002*/ 	.short	(.L_7 - .L_6)
.L_6:
        /*0004*/ 	.word	0x00000082


	//----- nvinfo : EIATTR_KPARAM_INFO
	.align		4
.L_7:
        /*0008*/ 	.byte	0x04, 0x17
        /*000a*/ 	.short	(.L_9 - .L_8)
.L_8:
        /*000c*/ 	.word	0x00000000
        /*0010*/ 	.short	0x0001
        /*0012*/ 	.short	0x0008
        /*0014*/ 	.byte	0x00, 0xf0, 0x11, 0x00


	//----- nvinfo : EIATTR_KPARAM_INFO
	.align		4
.L_9:
        /*0018*/ 	.byte	0x04, 0x17
        /*001a*/ 	.short	(.L_11 - .L_10)
.L_10:
        /*001c*/ 	.word	0x00000000
        /*0020*/ 	.short	0x0000
        /*0022*/ 	.short	0x0000
        /*0024*/ 	.byte	0x00, 0xf5, 0x21, 0x00


	//----- nvinfo : EIATTR_SPARSE_MMA_MASK
	.align		4
.L_11:
        /*0028*/ 	.byte	0x03, 0x50
        /*002a*/ 	.short	0x0000


	//----- nvinfo : EIATTR_MAXREG_COUNT
	.align		4
        /*002c*/ 	.byte	0x03, 0x1b
        /*002e*/ 	.short	0x00ff


	//----- nvinfo : EIATTR_MERCURY_ISA_VERSION
	.align		4
        /*0030*/ 	.byte	0x03, 0x5f
        /*0032*/ 	.short	0x0101


	//----- nvinfo : EIATTR_VRC_CTA_INIT_COUNT
	.align		4
        /*0034*/ 	.byte	0x02, 0x4a
	.zero		1
	.zero		1


	//----- nvinfo : EIATTR_EXIT_INSTR_OFFSETS
	.align		4
        /*0038*/ 	.byte	0x04, 0x1c
        /*003a*/ 	.short	(.L_13 - .L_12)


	//   ....[0]....
.L_12:
        /*003c*/ 	.word	0x00000070


	//   ....[1]....
        /*0040*/ 	.word	0x000000d0


	//----- nvinfo : EIATTR_CBANK_PARAM_SIZE
	.align		4
.L_13:
        /*0044*/ 	.byte	0x03, 0x19
        /*0046*/ 	.short	0x000c


	//----- nvinfo : EIATTR_PARAM_CBANK
	.align		4
        /*0048*/ 	.byte	0x04, 0x0a
        /*004a*/ 	.short	(.L_15 - .L_14)
	.align		4
.L_14:
        /*004c*/ 	.word	index@(.nv.constant0._Z10someKernelPfj)
        /*0050*/ 	.short	0x0380
        /*0052*/ 	.short	0x000c


	//----- nvinfo : EIATTR_SW_WAR
	.align		4
.L_15:
        /*0054*/ 	.byte	0x04, 0x36
        /*0056*/ 	.short	(.L_17 - .L_16)
.L_16:
        /*0058*/ 	.word	0x00000008
.L_17:


//--------------------- .nv.callgraph             --------------------------
	.section	.nv.callgraph,"",@"SHT_CUDA_CALLGRAPH"
	.align	4
	.sectionentsize	8
	.align		4
        /*0000*/ 	.word	0x00000000
	.align		4
        /*0004*/ 	.word	0xffffffff
	.align		4
        /*0008*/ 	.word	0x00000000
	.align		4
        /*000c*/ 	.word	0xfffffffe
	.align		4
        /*0010*/ 	.word	0x00000000
	.align		4
        /*0014*/ 	.word	0xfffffffd
	.align		4
        /*0018*/ 	.word	0x00000000
	.align		4
        /*001c*/ 	.word	0xfffffffc


//--------------------- .text._Z10someKernelPfj   --------------------------
	.section	.text._Z10someKernelPfj,"ax",@progbits
	.align	128
        .global         _Z10someKernelPfj
        .type           _Z10someKernelPfj,@function
        .size           _Z10someKernelPfj,(.L_x_1 - _Z10someKernelPfj)
        .other          _Z10someKernelPfj,@"STO_CUDA_ENTRY STV_DEFAULT"
_Z10someKernelPfj:
.text._Z10someKernelPfj:
[----:B------:R-:W-:Y:S01]  /*0000*/  LDC R1, c[0x0][0x37c] ;  /* 0x0000df00ff017b82 */ /* 0x000fe20000000800 */
[----:B------:R-:W0:Y:S07]  /*0010*/  S2R R0, SR_TID.X ;  /* 0x0000000000007919 */ /* 0x000e2e0000002100 */
[----:B------:R-:W0:Y:S01]  /*0020*/  S2UR UR4, SR_CTAID.X ;  /* 0x00000000000479c3 */ /* 0x000e220000002500 */
[----:B------:R-:W1:Y:S07]  /*0030*/  LDCU UR5, c[0x0][0x388] ;  /* 0x00007100ff0577ac */ /* 0x000e6e0008000800 */
[----:B------:R-:W0:Y:S02]  /*0040*/  LDC R5, c[0x0][0x360] ;  /* 0x0000d800ff057b82 */ /* 0x000e240000000800 */
[----:B0-----:R-:W-:-:S05]  /*0050*/  IMAD R5, R5, UR4, R0 ;  /* 0x0000000405057c24 */ /* 0x001fca000f8e0200 */
[----:B-1----:R-:W-:-:S13]  /*0060*/  ISETP.GE.U32.AND P0, PT, R5, UR5, PT ;  /* 0x0000000505007c0c */ /* 0x002fda000bf06070 */
[----:B------:R-:W-:Y:S05]  /*0070*/  @P0 EXIT ;  /* 0x000000000000094d */ /* 0x000fea0003800000 */
[----:B------:R-:W0:Y:S01]  /*0080*/  LDC.64 R2, c[0x0][0x380] ;  /* 0x0000e000ff027b82 */ /* 0x000e220000000a00 */
[----:B------:R-:W1:Y:S01]  /*0090*/  LDCU.64 UR4, c[0x0][0x358] ;  /* 0x00006b00ff0477ac */ /* 0x000e620008000a00 */
[----:B------:R-:W-:Y:S02]  /*00a0*/  HFMA2 R7, -RZ, RZ, 1.875, 0 ;  /* 0x3f800000ff077431 */ /* 0x000fe400000001ff */
[----:B0-----:R-:W-:-:S05]  /*00b0*/  IMAD.WIDE R2, R5, 0x4, R2 ;  /* 0x0000000405027825 */ /* 0x001fca00078e0202 */
[----:B-1----:R-:W-:Y:S01]  /*00c0*/  STG.E desc[UR4][R2.64], R7 ;  /* 0x0000000702007986 */ /* 0x002fe2000c101904 */
[----:B------:R-:W-:Y:S05]  /*00d0*/  EXIT ;  /* 0x000000000000794d */ /* 0x000fea0003800000 */
.L_x_0:
[----:B------:R-:W-:-:S00]  /*00e0*/  BRA `(.L_x_0) ;  /* 0xfffffffc00fc7947 */ /* 0x000fc0000383ffff */
[----:B------:R-:W-:-:S00]  /*00f0*/  NOP ;  /* 0x0000000000007918 */ /* 0x000fc00000000000 */
        /* <DEDUP_REMOVED lines=8> */
.L_x_1:


//--------------------- .nv.shared.reserved.0     --------------------------
	.section	.nv.shared.reserved.0,"aw",@nobits
	.weak		__nv_reservedSMEM_offset_0_alias
	.size		__nv_reservedSMEM_offset_0_alias, 0, 64
	.other		__nv_reservedSMEM_offset_0_alias,@"STO_CUDA_RESERVED_SHARED STV_DEFAULT"
__nv_reservedSMEM_offset_0_alias:
	.zero		0
	.zero		64


//--------------------- .nv.constant0._Z10someKernelPfj --------------------------
	.section	.nv.constant0._Z10someKernelPfj,"a",@progbits
	.sectionflags	@""
	.align	4
.nv.constant0._Z10someKernelPfj:
	.zero		908


//--------------------- SYMBOLS --------------------------

	.type		.nv.reservedSmem.offset0,@object
	.size		.nv.reservedSmem.offset0,0x4
